//
// Generated by NVIDIA NVVM Compiler
//
// Compiler Build ID: CL-36424714
// Cuda compilation tools, release 13.0, V13.0.88
// Based on NVVM 20.0.0
//

.version 9.0
.target sm_100
.address_size 64

	// .globl	_Z10vector_addPfS_S_i

.visible .entry _Z10vector_addPfS_S_i(
	.param .u64 .ptr .align 1 _Z10vector_addPfS_S_i_param_0,
	.param .u64 .ptr .align 1 _Z10vector_addPfS_S_i_param_1,
	.param .u64 .ptr .align 1 _Z10vector_addPfS_S_i_param_2,
	.param .u32 _Z10vector_addPfS_S_i_param_3
)
{
	.reg .pred 	%p<2>;
	.reg .b32 	%r<6>;
	.reg .b32 	%f<4>;
	.reg .b64 	%rd<11>;

	ld.param.u64 	%rd1, [_Z10vector_addPfS_S_i_param_0];
	ld.param.u64 	%rd2, [_Z10vector_addPfS_S_i_param_1];
	ld.param.u64 	%rd3, [_Z10vector_addPfS_S_i_param_2];
	ld.param.u32 	%r2, [_Z10vector_addPfS_S_i_param_3];
	mov.u32 	%r3, %ntid.x;
	mov.u32 	%r4, %ctaid.x;
	mov.u32 	%r5, %tid.x;
	mad.lo.s32 	%r1, %r3, %r4, %r5;
	setp.ge.u32 	%p1, %r1, %r2;
	@%p1 bra 	$L__BB0_2;
	cvta.to.global.u64 	%rd4, %rd1;
	cvta.to.global.u64 	%rd5, %rd2;
	cvta.to.global.u64 	%rd6, %rd3;
	mul.wide.u32 	%rd7, %r1, 4;
	add.s64 	%rd8, %rd4, %rd7;
	ld.global.f32 	%f1, [%rd8];
	add.s64 	%rd9, %rd5, %rd7;
	ld.global.f32 	%f2, [%rd9];
	add.f32 	%f3, %f1, %f2;
	add.s64 	%rd10, %rd6, %rd7;
	st.global.f32 	[%rd10], %f3;
$L__BB0_2:
	ret;

}


// ===== COMPILED SASS (sm_100) =====

	.target	sm_100

	.elftype	@"ET_EXEC"


//--------------------- .note.nv.tkinfo           --------------------------
	.section	.note.nv.tkinfo,"",@"SHT_NOTE"
	.sectionflags	@"SHF_NOTE_NV_TKINFO"
	.tkinfo
        /*0018*/ 	.word	0x00000002
        /*0030*/ 	.string	""
        /*0030*/ 	.string	"ptxas"
        /*0030*/ 	.string	"Cuda compilation tools, release 13.0, V13.0.88"
        /*0030*/ 	.string	"Build cuda_13.0.r13.0/compiler.36424714_0"
        /*0030*/ 	.string	"-arch sm_100 -m 64 "



//--------------------- .note.nv.cuinfo           --------------------------
	.section	.note.nv.cuinfo,"",@"SHT_NOTE"
	.sectionflags	@"SHF_NOTE_NV_CUINFO"
        /*0018*/ 	.short	0x0002
        /*001a*/ 	.short	0x0064
        /*001c*/ 	.short	0x0082
	.zero		2


//--------------------- .nv.info                  --------------------------
	.section	.nv.info,"",@"SHT_CUDA_INFO"
	.align	4


	//----- nvinfo : EIATTR_REGCOUNT
	.align		4
        /*0000*/ 	.byte	0x04, 0x2f
        /*0002*/ 	.short	(.L_1 - .L_0)
	.align		4
.L_0:
        /*0004*/ 	.word	index@(_Z10vector_addPfS_S_i)
        /*0008*/ 	.word	0x0000000c


	//----- nvinfo : EIATTR_FRAME_SIZE
	.align		4
.L_1:
        /*000c*/ 	.byte	0x04, 0x11
        /*000e*/ 	.short	(.L_3 - .L_2)
	.align		4
.L_2:
        /*0010*/ 	.word	index@(_Z10vector_addPfS_S_i)
        /*0014*/ 	.word	0x00000000


	//----- nvinfo : EIATTR_MIN_STACK_SIZE
	.align		4
.L_3:
        /*0018*/ 	.byte	0x04, 0x12
        /*001a*/ 	.short	(.L_5 - .L_4)
	.align		4
.L_4:
        /*001c*/ 	.word	index@(_Z10vector_addPfS_S_i)
        /*0020*/ 	.word	0x00000000
.L_5:


//--------------------- .nv.compat                --------------------------
	.section	.nv.compat,"",@"SHT_CUDA_COMPAT_INFO"
	.align	4
        /*0000*/ 	.byte	0x02, 0x09, 0x00, 0x00, 0x02, 0x02, 0x01, 0x00, 0x02, 0x05, 0x05, 0x00, 0x03, 0x07, 0x01, 0x01
        /*0010*/ 	.byte	0x02, 0x03, 0x00, 0x00, 0x02, 0x06, 0x01, 0x00, 0x04, 0x0b, 0x08, 0x00, 0x09, 0x00, 0x00, 0x00
        /*0020*/ 	.byte	0x00, 0x00, 0x00, 0x00


//--------------------- .nv.info._Z10vector_addPfS_S_i --------------------------
	.section	.nv.info._Z10vector_addPfS_S_i,"",@"SHT_CUDA_INFO"
	.sectionflags	@""
	.align	4


	//----- nvinfo : EIATTR_CUDA_API_VERSION
	.align		4
        /*0000*/ 	.byte	0x04, 0x37
        /*0002*/ 	.short	(.L_7 - .L_6)
.L_6:
        /*0004*/ 	.word	0x00000082


	//----- nvinfo : EIATTR_KPARAM_INFO
	.align		4
.L_7:
        /*0008*/ 	.byte	0x04, 0x17
        /*000a*/ 	.short	(.L_9 - .L_8)
.L_8:
        /*000c*/ 	.word	0x00000000
        /*0010*/ 	.short	0x0003
        /*0012*/ 	.short	0x0018
        /*0014*/ 	.byte	0x00, 0xf0, 0x11, 0x00


	//----- nvinfo : EIATTR_KPARAM_INFO
	.align		4
.L_9:
        /*0018*/ 	.byte	0x04, 0x17
        /*001a*/ 	.short	(.L_11 - .L_10)
.L_10:
        /*001c*/ 	.word	0x00000000
        /*0020*/ 	.short	0x0002
        /*0022*/ 	.short	0x0010
        /*0024*/ 	.byte	0x00, 0xf5, 0x21, 0x00


	//----- nvinfo : EIATTR_KPARAM_INFO
	.align		4
.L_11:
        /*0028*/ 	.byte	0x04, 0x17
        /*002a*/ 	.short	(.L_13 - .L_12)
.L_12:
        /*002c*/ 	.word	0x00000000
        /*0030*/ 	.short	0x0001
        /*0032*/ 	.short	0x0008
        /*0034*/ 	.byte	0x00, 0xf5, 0x21, 0x00


	//----- nvinfo : EIATTR_KPARAM_INFO
	.align		4
.L_13:
        /*0038*/ 	.byte	0x04, 0x17
        /*003a*/ 	.short	(.L_15 - .L_14)
.L_14:
        /*003c*/ 	.word	0x00000000
        /*0040*/ 	.short	0x0000
        /*0042*/ 	.short	0x0000
        /*0044*/ 	.byte	0x00, 0xf5, 0x21, 0x00


	//----- nvinfo : EIATTR_SPARSE_MMA_MASK
	.align		4
.L_15:
        /*0048*/ 	.byte	0x03, 0x50
        /*004a*/ 	.short	0x0000


	//----- nvinfo : EIATTR_MAXREG_COUNT
	.align		4
        /*004c*/ 	.byte	0x03, 0x1b
        /*004e*/ 	.short	0x00ff


	//----- nvinfo : EIATTR_MERCURY_ISA_VERSION
	.align		4
        /*0050*/ 	.byte	0x03, 0x5f
        /*0052*/ 	.short	0x0101


	//----- nvinfo : EIATTR_VRC_CTA_INIT_COUNT
	.align		4
        /*0054*/ 	.byte	0x02, 0x4a
	.zero		1
	.zero		1


	//----- nvinfo : EIATTR_EXIT_INSTR_OFFSETS
	.align		4
        /*0058*/ 	.byte	0x04, 0x1c
        /*005a*/ 	.short	(.L_17 - .L_16)


	//   ....[0]....
.L_16:
        /*005c*/ 	.word	0x00000070


	//   ....[1]....
        /*0060*/ 	.word	0x00000130


	//----- nvinfo : EIATTR_CBANK_PARAM_SIZE
	.align		4
.L_17:
        /*0064*/ 	.byte	0x03, 0x19
        /*0066*/ 	.short	0x001c


	//----- nvinfo : EIATTR_PARAM_CBANK
	.align		4
        /*0068*/ 	.byte	0x04, 0x0a
        /*006a*/ 	.short	(.L_19 - .L_18)
	.align		4
.L_18:
        /*006c*/ 	.word	index@(.nv.constant0._Z10vector_addPfS_S_i)
        /*0070*/ 	.short	0x0380
        /*0072*/ 	.short	0x001c


	//----- nvinfo : EIATTR_SW_WAR
	.align		4
.L_19:
        /*0074*/ 	.byte	0x04, 0x36
        /*0076*/ 	.short	(.L_21 - .L_20)
.L_20:
        /*0078*/ 	.word	0x00000008
.L_21:


//--------------------- .nv.callgraph             --------------------------
	.section	.nv.callgraph,"",@"SHT_CUDA_CALLGRAPH"
	.align	4
	.sectionentsize	8
	.align		4
        /*0000*/ 	.word	0x00000000
	.align		4
        /*0004*/ 	.word	0xffffffff
	.align		4
        /*0008*/ 	.word	0x00000000
	.align		4
        /*000c*/ 	.word	0xfffffffe
	.align		4
        /*0010*/ 	.word	0x00000000
	.align		4
        /*0014*/ 	.word	0xfffffffd
	.align		4
        /*0018*/ 	.word	0x00000000
	.align		4
        /*001c*/ 	.word	0xfffffffc


//--------------------- .text._Z10vector_addPfS_S_i --------------------------
	.section	.text._Z10vector_addPfS_S_i,"ax",@progbits
	.align	128
        .global         _Z10vector_addPfS_S_i
        .type           _Z10vector_addPfS_S_i,@function
        .size           _Z10vector_addPfS_S_i,(.L_x_1 - _Z10vector_addPfS_S_i)
        .other          _Z10vector_addPfS_S_i,@"STO_CUDA_ENTRY STV_DEFAULT"
_Z10vector_addPfS_S_i:
.text._Z10vector_addPfS_S_i:
[----:B------:R-:W-:Y:S01]  /*0000*/  LDC R1, c[0x0][0x37c] ;  /* 0x0000df00ff017b82 */ /* 0x000fe20000000800 */
[----:B------:R-:W0:Y:S01]  /*0010*/  S2R R9, SR_CTAID.X ;  /* 0x0000000000097919 */ /* 0x000e220000002500 */
[----:B------:R-:W0:Y:S01]  /*0020*/  LDCU UR4, c[0x0][0x360] ;  /* 0x00006c00ff0477ac */ /* 0x000e220008000800 */
[----:B------:R-:W0:Y:S01]  /*0030*/  S2R R0, SR_TID.X ;  /* 0x0000000000007919 */ /* 0x000e220000002100 */
[----:B------:R-:W1:Y:S01]  /*0040*/  LDCU UR5, c[0x0][0x398] ;  /* 0x00007300ff0577ac */ /* 0x000e620008000800 */
[----:B0-----:R-:W-:-:S05]  /*0050*/  IMAD R9, R9, UR4, R0 ;  /* 0x0000000409097c24 */ /* 0x001fca000f8e0200 */
[----:B-1----:R-:W-:-:S13]  /*0060*/  ISETP.GE.U32.AND P0, PT, R9, UR5, PT ;  /* 0x0000000509007c0c */ /* 0x002fda000bf06070 */
[----:B------:R-:W-:Y:S05]  /*0070*/  @P0 EXIT ;  /* 0x000000000000094d */ /* 0x000fea0003800000 */
[----:B------:R-:W0:Y:S01]  /*0080*/  LDC.64 R2, c[0x0][0x380] ;  /* 0x0000e000ff027b82 */ /* 0x000e220000000a00 */
[----:B------:R-:W1:Y:S07]  /*0090*/  LDCU.64 UR4, c[0x0][0x358] ;  /* 0x00006b00ff0477ac */ /* 0x000e6e0008000a00 */
[----:B------:R-:W2:Y:S08]  /*00a0*/  LDC.64 R4, c[0x0][0x388] ;  /* 0x0000e200ff047b82 */ /* 0x000eb00000000a00 */
[----:B------:R-:W3:Y:S01]  /*00b0*/  LDC.64 R6, c[0x0][0x390] ;  /* 0x0000e400ff067b82 */ /* 0x000ee20000000a00 */
[----:B0-----:R-:W-:-:S06]  /*00c0*/  IMAD.WIDE.U32 R2, R9, 0x4, R2 ;  /* 0x0000000409027825 */ /* 0x001fcc00078e0002 */
[----:B-1----:R-:W4:Y:S01]  /*00d0*/  LDG.E R2, desc[UR4][R2.64] ;  /* 0x0000000402027981 */ /* 0x002f22000c1e1900 */
[----:B--2---:R-:W-:-:S06]  /*00e0*/  IMAD.WIDE.U32 R4, R9, 0x4, R4 ;  /* 0x0000000409047825 */ /* 0x004fcc00078e0004 */
[----:B------:R-:W4:Y:S01]  /*00f0*/  LDG.E R5, desc[UR4][R4.64] ;  /* 0x0000000404057981 */ /* 0x000f22000c1e1900 */
[----:B---3--:R-:W-:-:S04]  /*0100*/  IMAD.WIDE.U32 R6, R9, 0x4, R6 ;  /* 0x0000000409067825 */ /* 0x008fc800078e0006 */
[----:B----4-:R-:W-:-:S05]  /*0110*/  FADD R9, R2, R5 ;  /* 0x0000000502097221 */ /* 0x010fca0000000000 */
[----:B------:R-:W-:Y:S01]  /*0120*/  STG.E desc[UR4][R6.64], R9 ;  /* 0x0000000906007986 */ /* 0x000fe2000c101904 */
[----:B------:R-:W-:Y:S05]  /*0130*/  EXIT ;  /* 0x000000000000794d */ /* 0x000fea0003800000 */
.L_x_0:
[----:B------:R-:W-:-:S00]  /*0140*/  BRA `(.L_x_0) ;  /* 0xfffffffc00fc7947 */ /* 0x000fc0000383ffff */
[----:B------:R-:W-:-:S00]  /*0150*/  NOP ;  /* 0x0000000000007918 */ /* 0x000fc00000000000 */
        /* <DEDUP_REMOVED lines=10> */
.L_x_1:


//--------------------- .nv.shared.reserved.0     --------------------------
	.section	.nv.shared.reserved.0,"aw",@nobits
	.weak		__nv_reservedSMEM_offset_0_alias
	.size		__nv_reservedSMEM_offset_0_alias, 0, 64
	.other		__nv_reservedSMEM_offset_0_alias,@"STO_CUDA_RESERVED_SHARED STV_DEFAULT"
__nv_reservedSMEM_offset_0_alias:
	.zero		0
	.zero		64


//--------------------- .nv.constant0._Z10vector_addPfS_S_i --------------------------
	.section	.nv.constant0._Z10vector_addPfS_S_i,"a",@progbits
	.sectionflags	@""
	.align	4
.nv.constant0._Z10vector_addPfS_S_i:
	.zero		924


//--------------------- SYMBOLS --------------------------

	.type		.nv.reservedSmem.offset0,@object
	.size		.nv.reservedSmem.offset0,0x4
